//
// Generated by NVIDIA NVVM Compiler
//
// Compiler Build ID: CL-36424714
// Cuda compilation tools, release 13.0, V13.0.88
// Based on NVVM 20.0.0
//

.version 9.0
.target sm_100
.address_size 64

	// .globl	_Z19mine_lattice_kernelPmPfi
.const .align 4 .b8 MONSTER_PRIMES[60] = {2, 0, 0, 0, 3, 0, 0, 0, 5, 0, 0, 0, 7, 0, 0, 0, 11, 0, 0, 0, 13, 0, 0, 0, 17, 0, 0, 0, 19, 0, 0, 0, 23, 0, 0, 0, 29, 0, 0, 0, 31, 0, 0, 0, 41, 0, 0, 0, 47, 0, 0, 0, 59, 0, 0, 0, 71};

.visible .entry _Z19mine_lattice_kernelPmPfi(
	.param .u64 .ptr .align 1 _Z19mine_lattice_kernelPmPfi_param_0,
	.param .u64 .ptr .align 1 _Z19mine_lattice_kernelPmPfi_param_1,
	.param .u32 _Z19mine_lattice_kernelPmPfi_param_2
)
{
	.reg .pred 	%p<13>;
	.reg .b32 	%r<31>;
	.reg .b32 	%f<49>;
	.reg .b64 	%rd<31>;

	ld.param.u64 	%rd13, [_Z19mine_lattice_kernelPmPfi_param_0];
	ld.param.u64 	%rd14, [_Z19mine_lattice_kernelPmPfi_param_1];
	ld.param.u32 	%r7, [_Z19mine_lattice_kernelPmPfi_param_2];
	mov.u32 	%r8, %ctaid.x;
	mov.u32 	%r9, %ntid.x;
	mov.u32 	%r10, %tid.x;
	mad.lo.s32 	%r1, %r8, %r9, %r10;
	setp.ge.s32 	%p1, %r1, %r7;
	@%p1 bra 	$L__BB0_18;
	cvta.to.global.u64 	%rd15, %rd13;
	mul.wide.s32 	%rd16, %r1, 8;
	add.s64 	%rd17, %rd15, %rd16;
	ld.global.u64 	%rd1, [%rd17];
	mov.f32 	%f10, 0fB13032F6;
	mov.f32 	%f11, 0f3EF89BC6;
	mul.rn.f32 	%f12, %f11, %f10;
	mov.f32 	%f13, 0f3B5A89D0;
	mov.f32 	%f14, 0f3DF657DB;
	mul.rn.f32 	%f15, %f14, %f13;
	fma.rn.f32 	%f16, %f12, 0f3FB8AA3B, 0fB0284798;
	fma.rn.f32 	%f17, 0f3D6C8757, 0f32A55E34, %f16;
	mul.f32 	%f18, %f15, 0f40400000;
	fma.rn.f32 	%f19, %f18, %f12, %f17;
	fma.rn.f32 	%f20, %f15, 0f3D6C8757, %f19;
	mov.f32 	%f21, 0f3DAA9E8F;
	add.rn.f32 	%f1, %f21, %f20;
	mov.f32 	%f22, 0fBDAA9E8F;
	add.rn.f32 	%f23, %f1, %f22;
	neg.f32 	%f24, %f23;
	add.rn.f32 	%f2, %f20, %f24;
	mov.f32 	%f47, 0f43DC0000;
	mov.b32 	%r29, 0;
	mov.u64 	%rd19, MONSTER_PRIMES;
	and.b64  	%rd21, %rd1, -4294967296;
	cvt.u32.u64 	%r13, %rd1;
$L__BB0_2:
	mul.wide.u32 	%rd18, %r29, 4;
	add.s64 	%rd20, %rd19, %rd18;
	ld.const.u32 	%rd2, [%rd20];
	setp.ne.s64 	%p2, %rd21, 0;
	@%p2 bra 	$L__BB0_4;
	cvt.u32.u64 	%r12, %rd2;
	rem.u32 	%r14, %r13, %r12;
	cvt.u64.u32 	%rd27, %r14;
	bra.uni 	$L__BB0_5;
$L__BB0_4:
	rem.u64 	%rd27, %rd1, %rd2;
$L__BB0_5:
	setp.ne.s64 	%p3, %rd27, 0;
	mov.b32 	%r30, 0;
	mov.u64 	%rd28, %rd1;
	@%p3 bra 	$L__BB0_13;
$L__BB0_6:
	add.s32 	%r30, %r30, 1;
	and.b64  	%rd22, %rd28, -4294967296;
	setp.ne.s64 	%p4, %rd22, 0;
	@%p4 bra 	$L__BB0_8;
	cvt.u32.u64 	%r16, %rd2;
	cvt.u32.u64 	%r17, %rd28;
	div.u32 	%r18, %r17, %r16;
	cvt.u64.u32 	%rd28, %r18;
	bra.uni 	$L__BB0_9;
$L__BB0_8:
	div.u64 	%rd28, %rd28, %rd2;
$L__BB0_9:
	and.b64  	%rd23, %rd28, -4294967296;
	setp.ne.s64 	%p5, %rd23, 0;
	@%p5 bra 	$L__BB0_11;
	cvt.u32.u64 	%r19, %rd2;
	cvt.u32.u64 	%r20, %rd28;
	rem.u32 	%r21, %r20, %r19;
	cvt.u64.u32 	%rd30, %r21;
	bra.uni 	$L__BB0_12;
$L__BB0_11:
	rem.u64 	%rd30, %rd28, %rd2;
$L__BB0_12:
	setp.eq.s64 	%p6, %rd30, 0;
	@%p6 bra 	$L__BB0_6;
$L__BB0_13:
	cvt.u32.u64 	%r22, %rd2;
	mul.lo.s32 	%r23, %r30, %r22;
	cvt.rn.f32.u32 	%f4, %r23;
	setp.eq.s32 	%p7, %r23, 0;
	mov.f32 	%f48, 0f3F800000;
	@%p7 bra 	$L__BB0_16;
	mul.rn.f32 	%f26, %f1, %f4;
	cvt.rni.f32.f32 	%f27, %f26;
	sub.f32 	%f28, %f26, %f27;
	neg.f32 	%f29, %f26;
	fma.rn.f32 	%f30, %f1, %f4, %f29;
	fma.rn.f32 	%f31, %f2, %f4, %f30;
	add.f32 	%f32, %f28, %f31;
	setp.gt.f32 	%p8, %f27, 0f00000000;
	selp.b32 	%r24, 0, -2097152000, %p8;
	abs.f32 	%f33, %f4;
	setp.num.f32 	%p9, %f33, %f33;
	setp.lt.f32 	%p10, %f26, 0f00000000;
	selp.f32 	%f34, 0f00000000, 0f7F800000, %p10;
	abs.f32 	%f35, %f26;
	setp.gt.f32 	%p11, %f35, 0f43180000;
	cvt.rzi.s32.f32 	%r25, %f27;
	shl.b32 	%r26, %r25, 23;
	sub.s32 	%r27, %r26, %r24;
	mov.b32 	%f36, %r27;
	add.s32 	%r28, %r24, 2130706432;
	mov.b32 	%f37, %r28;
	fma.rn.f32 	%f38, %f32, 0f391FCB8E, 0f3AAF85ED;
	fma.rn.f32 	%f39, %f38, %f32, 0f3C1D9856;
	fma.rn.f32 	%f40, %f39, %f32, 0f3D6357BB;
	fma.rn.f32 	%f41, %f40, %f32, 0f3E75FDEC;
	fma.rn.f32 	%f42, %f41, %f32, 0f3F317218;
	fma.rn.f32 	%f43, %f42, %f32, 0f3F800000;
	mul.f32 	%f44, %f43, %f37;
	mul.f32 	%f45, %f44, %f36;
	selp.f32 	%f48, %f34, %f45, %p11;
	@%p9 bra 	$L__BB0_16;
	mov.f32 	%f46, 0f3F879C7D;
	add.rn.f32 	%f48, %f46, %f4;
$L__BB0_16:
	mul.f32 	%f47, %f47, %f48;
	add.s32 	%r29, %r29, 1;
	setp.ne.s32 	%p12, %r29, 15;
	@%p12 bra 	$L__BB0_2;
	cvta.to.global.u64 	%rd24, %rd14;
	mul.wide.s32 	%rd25, %r1, 4;
	add.s64 	%rd26, %rd24, %rd25;
	st.global.f32 	[%rd26], %f47;
$L__BB0_18:
	ret;

}


// ===== COMPILED SASS (sm_100) =====

	.target	sm_100

	.elftype	@"ET_EXEC"


//--------------------- .note.nv.tkinfo           --------------------------
	.section	.note.nv.tkinfo,"",@"SHT_NOTE"
	.sectionflags	@"SHF_NOTE_NV_TKINFO"
	.tkinfo
        /*0018*/ 	.word	0x00000002
        /*0030*/ 	.string	""
        /*0030*/ 	.string	"ptxas"
        /*0030*/ 	.string	"Cuda compilation tools, release 13.0, V13.0.88"
        /*0030*/ 	.string	"Build cuda_13.0.r13.0/compiler.36424714_0"
        /*0030*/ 	.string	"-arch sm_100 -m 64 "



//--------------------- .note.nv.cuinfo           --------------------------
	.section	.note.nv.cuinfo,"",@"SHT_NOTE"
	.sectionflags	@"SHF_NOTE_NV_CUINFO"
        /*0018*/ 	.short	0x0002
        /*001a*/ 	.short	0x0064
        /*001c*/ 	.short	0x0082
	.zero		2


//--------------------- .nv.info                  --------------------------
	.section	.nv.info,"",@"SHT_CUDA_INFO"
	.align	4


	//----- nvinfo : EIATTR_REGCOUNT
	.align		4
        /*0000*/ 	.byte	0x04, 0x2f
        /*0002*/ 	.short	(.L_2 - .L_1)
	.align		4
.L_1:
        /*0004*/ 	.word	index@(_Z19mine_lattice_kernelPmPfi)
        /*0008*/ 	.word	0x00000018


	//----- nvinfo : EIATTR_FRAME_SIZE
	.align		4
.L_2:
        /*000c*/ 	.byte	0x04, 0x11
        /*000e*/ 	.short	(.L_4 - .L_3)
	.align		4
.L_3:
        /*0010*/ 	.word	index@($__internal_1_$__cuda_sm20_rem_u64)
        /*0014*/ 	.word	0x00000000


	//----- nvinfo : EIATTR_FRAME_SIZE
	.align		4
.L_4:
        /*0018*/ 	.byte	0x04, 0x11
        /*001a*/ 	.short	(.L_6 - .L_5)
	.align		4
.L_5:
        /*001c*/ 	.word	index@($__internal_0_$__cuda_sm20_div_u64)
        /*0020*/ 	.word	0x00000000


	//----- nvinfo : EIATTR_FRAME_SIZE
	.align		4
.L_6:
        /*0024*/ 	.byte	0x04, 0x11
        /*0026*/ 	.short	(.L_8 - .L_7)
	.align		4
.L_7:
        /*0028*/ 	.word	index@(_Z19mine_lattice_kernelPmPfi)
        /*002c*/ 	.word	0x00000000


	//----- nvinfo : EIATTR_MIN_STACK_SIZE
	.align		4
.L_8:
        /*0030*/ 	.byte	0x04, 0x12
        /*0032*/ 	.short	(.L_10 - .L_9)
	.align		4
.L_9:
        /*0034*/ 	.word	index@(_Z19mine_lattice_kernelPmPfi)
        /*0038*/ 	.word	0x00000000
.L_10:


//--------------------- .nv.compat                --------------------------
	.section	.nv.compat,"",@"SHT_CUDA_COMPAT_INFO"
	.align	4
        /*0000*/ 	.byte	0x02, 0x09, 0x00, 0x00, 0x02, 0x02, 0x01, 0x00, 0x02, 0x05, 0x05, 0x00, 0x03, 0x07, 0x01, 0x01
        /*0010*/ 	.byte	0x02, 0x03, 0x00, 0x00, 0x02, 0x06, 0x01, 0x00, 0x04, 0x0b, 0x08, 0x00, 0x01, 0x00, 0x00, 0x00
        /*0020*/ 	.byte	0x00, 0x00, 0x00, 0x00


//--------------------- .nv.info._Z19mine_lattice_kernelPmPfi --------------------------
	.section	.nv.info._Z19mine_lattice_kernelPmPfi,"",@"SHT_CUDA_INFO"
	.sectionflags	@""
	.align	4


	//----- nvinfo : EIATTR_CUDA_API_VERSION
	.align		4
        /*0000*/ 	.byte	0x04, 0x37
        /*0002*/ 	.short	(.L_12 - .L_11)
.L_11:
        /*0004*/ 	.word	0x00000082


	//----- nvinfo : EIATTR_KPARAM_INFO
	.align		4
.L_12:
        /*0008*/ 	.byte	0x04, 0x17
        /*000a*/ 	.short	(.L_14 - .L_13)
.L_13:
        /*000c*/ 	.word	0x00000000
        /*0010*/ 	.short	0x0002
        /*0012*/ 	.short	0x0010
        /*0014*/ 	.byte	0x00, 0xf0, 0x11, 0x00


	//----- nvinfo : EIATTR_KPARAM_INFO
	.align		4
.L_14:
        /*0018*/ 	.byte	0x04, 0x17
        /*001a*/ 	.short	(.L_16 - .L_15)
.L_15:
        /*001c*/ 	.word	0x00000000
        /*0020*/ 	.short	0x0001
        /*0022*/ 	.short	0x0008
        /*0024*/ 	.byte	0x00, 0xf5, 0x21, 0x00


	//----- nvinfo : EIATTR_KPARAM_INFO
	.align		4
.L_16:
        /*0028*/ 	.byte	0x04, 0x17
        /*002a*/ 	.short	(.L_18 - .L_17)
.L_17:
        /*002c*/ 	.word	0x00000000
        /*0030*/ 	.short	0x0000
        /*0032*/ 	.short	0x0000
        /*0034*/ 	.byte	0x00, 0xf5, 0x21, 0x00


	//----- nvinfo : EIATTR_SPARSE_MMA_MASK
	.align		4
.L_18:
        /*0038*/ 	.byte	0x03, 0x50
        /*003a*/ 	.short	0x0000


	//----- nvinfo : EIATTR_MAXREG_COUNT
	.align		4
        /*003c*/ 	.byte	0x03, 0x1b
        /*003e*/ 	.short	0x00ff


	//----- nvinfo : EIATTR_MERCURY_ISA_VERSION
	.align		4
        /*0040*/ 	.byte	0x03, 0x5f
        /*0042*/ 	.short	0x0101


	//----- nvinfo : EIATTR_VRC_CTA_INIT_COUNT
	.align		4
        /*0044*/ 	.byte	0x02, 0x4a
	.zero		1
	.zero		1


	//----- nvinfo : EIATTR_EXIT_INSTR_OFFSETS
	.align		4
        /*0048*/ 	.byte	0x04, 0x1c
        /*004a*/ 	.short	(.L_20 - .L_19)


	//   ....[0]....
.L_19:
        /*004c*/ 	.word	0x00000070


	//   ....[1]....
        /*0050*/ 	.word	0x00000a10


	//----- nvinfo : EIATTR_CRS_STACK_SIZE
	.align		4
.L_20:
        /*0054*/ 	.byte	0x04, 0x1e
        /*0056*/ 	.short	(.L_22 - .L_21)
.L_21:
        /*0058*/ 	.word	0x00000000


	//----- nvinfo : EIATTR_CBANK_PARAM_SIZE
	.align		4
.L_22:
        /*005c*/ 	.byte	0x03, 0x19
        /*005e*/ 	.short	0x0014


	//----- nvinfo : EIATTR_PARAM_CBANK
	.align		4
        /*0060*/ 	.byte	0x04, 0x0a
        /*0062*/ 	.short	(.L_24 - .L_23)
	.align		4
.L_23:
        /*0064*/ 	.word	index@(.nv.constant0._Z19mine_lattice_kernelPmPfi)
        /*0068*/ 	.short	0x0380
        /*006a*/ 	.short	0x0014


	//----- nvinfo : EIATTR_SW_WAR
	.align		4
.L_24:
        /*006c*/ 	.byte	0x04, 0x36
        /*006e*/ 	.short	(.L_26 - .L_25)
.L_25:
        /*0070*/ 	.word	0x00000008
.L_26:


//--------------------- .nv.callgraph             --------------------------
	.section	.nv.callgraph,"",@"SHT_CUDA_CALLGRAPH"
	.align	4
	.sectionentsize	8
	.align		4
        /*0000*/ 	.word	0x00000000
	.align		4
        /*0004*/ 	.word	0xffffffff
	.align		4
        /*0008*/ 	.word	0x00000000
	.align		4
        /*000c*/ 	.word	0xfffffffe
	.align		4
        /*0010*/ 	.word	0x00000000
	.align		4
        /*0014*/ 	.word	0xfffffffd
	.align		4
        /*0018*/ 	.word	0x00000000
	.align		4
        /*001c*/ 	.word	0xfffffffc


//--------------------- .nv.constant3             --------------------------
	.section	.nv.constant3,"a",@progbits
	.align	4
.nv.constant3:
	.type		MONSTER_PRIMES,@object
	.size		MONSTER_PRIMES,(.L_0 - MONSTER_PRIMES)
MONSTER_PRIMES:
        /*0000*/ 	.byte	0x02, 0x00, 0x00, 0x00, 0x03, 0x00, 0x00, 0x00, 0x05, 0x00, 0x00, 0x00, 0x07, 0x00, 0x00, 0x00
        /*0010*/ 	.byte	0x0b, 0x00, 0x00, 0x00, 0x0d, 0x00, 0x00, 0x00, 0x11, 0x00, 0x00, 0x00, 0x13, 0x00, 0x00, 0x00
        /*0020*/ 	.byte	0x17, 0x00, 0x00, 0x00, 0x1d, 0x00, 0x00, 0x00, 0x1f, 0x00, 0x00, 0x00, 0x29, 0x00, 0x00, 0x00
        /*0030*/ 	.byte	0x2f, 0x00, 0x00, 0x00, 0x3b, 0x00, 0x00, 0x00, 0x47, 0x00, 0x00, 0x00
.L_0:


//--------------------- .text._Z19mine_lattice_kernelPmPfi --------------------------
	.section	.text._Z19mine_lattice_kernelPmPfi,"ax",@progbits
	.align	128
        .global         _Z19mine_lattice_kernelPmPfi
        .type           _Z19mine_lattice_kernelPmPfi,@function
        .size           _Z19mine_lattice_kernelPmPfi,(.L_x_17 - _Z19mine_lattice_kernelPmPfi)
        .other          _Z19mine_lattice_kernelPmPfi,@"STO_CUDA_ENTRY STV_DEFAULT"
_Z19mine_lattice_kernelPmPfi:
.text._Z19mine_lattice_kernelPmPfi:
[----:B------:R-:W-:Y:S01]  /*0000*/  LDC R1, c[0x0][0x37c] ;  /* 0x0000df00ff017b82 */ /* 0x000fe20000000800 */
[----:B------:R-:W0:Y:S07]  /*0010*/  S2R R3, SR_TID.X ;  /* 0x0000000000037919 */ /* 0x000e2e0000002100 */
[----:B------:R-:W0:Y:S01]  /*0020*/  S2UR UR4, SR_CTAID.X ;  /* 0x00000000000479c3 */ /* 0x000e220000002500 */
[----:B------:R-:W1:Y:S07]  /*0030*/  LDCU UR5, c[0x0][0x390] ;  /* 0x00007200ff0577ac */ /* 0x000e6e0008000800 */
[----:B------:R-:W0:Y:S02]  /*0040*/  LDC R0, c[0x0][0x360] ;  /* 0x0000d800ff007b82 */ /* 0x000e240000000800 */
[----:B0-----:R-:W-:-:S05]  /*0050*/  IMAD R0, R0, UR4, R3 ;  /* 0x0000000400007c24 */ /* 0x001fca000f8e0203 */
[----:B-1----:R-:W-:-:S13]  /*0060*/  ISETP.GE.AND P0, PT, R0, UR5, PT ;  /* 0x0000000500007c0c */ /* 0x002fda000bf06270 */
[----:B------:R-:W-:Y:S05]  /*0070*/  @P0 EXIT ;  /* 0x000000000000094d */ /* 0x000fea0003800000 */
[----:B------:R-:W0:Y:S01]  /*0080*/  LDC.64 R2, c[0x0][0x380] ;  /* 0x0000e000ff027b82 */ /* 0x000e220000000a00 */
[----:B------:R-:W1:Y:S01]  /*0090*/  LDCU.64 UR8, c[0x0][0x358] ;  /* 0x00006b00ff0877ac */ /* 0x000e620008000a00 */
[----:B0-----:R-:W-:-:S06]  /*00a0*/  IMAD.WIDE R2, R0, 0x8, R2 ;  /* 0x0000000800027825 */ /* 0x001fcc00078e0202 */
[----:B-1----:R-:W5:Y:S01]  /*00b0*/  LDG.E.64 R2, desc[UR8][R2.64] ;  /* 0x0000000802027981 */ /* 0x002f62000c1e1b00 */
[----:B------:R-:W-:Y:S02]  /*00c0*/  HFMA2 R4, -RZ, RZ, 1.9296875, -0.048675537109375 ;  /* 0x3fb8aa3bff047431 */ /* 0x000fe400000001ff */
[----:B------:R-:W-:Y:S01]  /*00d0*/  IMAD.MOV.U32 R5, RZ, RZ, 0x30ab1c95 ;  /* 0x30ab1c95ff057424 */ /* 0x000fe200078e00ff */
[----:B------:R-:W-:Y:S01]  /*00e0*/  UMOV UR4, URZ ;  /* 0x000000ff00047c82 */ /* 0x000fe20008000000 */
[----:B------:R-:W-:Y:S02]  /*00f0*/  IMAD.MOV.U32 R7, RZ, RZ, 0x3d6c8757 ;  /* 0x3d6c8757ff077424 */ /* 0x000fe400078e00ff */
[----:B------:R-:W-:-:S04]  /*0100*/  FFMA R4, -R5, R4, -6.1219784797117426933e-10 ;  /* 0xb028479805047423 */ /* 0x000fc80000000104 */
[----:B------:R-:W-:-:S04]  /*0110*/  FFMA R4, R7, 1.9251366722983220825e-08, R4 ;  /* 0x32a55e3407047823 */ /* 0x000fc80000000004 */
[----:B------:R-:W-:-:S04]  /*0120*/  FFMA R4, -R5, 0.00120331556536257267, R4 ;  /* 0x3a9db89205047823 */ /* 0x000fc80000000104 */
[----:B------:R-:W-:Y:S01]  /*0130*/  FFMA R4, R7, 0.00040110520785674452782, R4 ;  /* 0x39d24b6e07047823 */ /* 0x000fe20000000004 */
[----:B------:R-:W-:-:S03]  /*0140*/  MOV R7, 0x43dc0000 ;  /* 0x43dc000000077802 */ /* 0x000fc60000000f00 */
[----:B------:R-:W-:-:S04]  /*0150*/  FADD R6, R4, 0.083310239017009735107 ;  /* 0x3daa9e8f04067421 */ /* 0x000fc80000000000 */
[----:B------:R-:W-:-:S04]  /*0160*/  FADD R5, R6, -0.083310239017009735107 ;  /* 0xbdaa9e8f06057421 */ /* 0x000fc80000000000 */
[----:B------:R-:W-:-:S07]  /*0170*/  FADD R8, R4, -R5 ;  /* 0x8000000504087221 */ /* 0x000fce0000000000 */
.L_x_14:
[----:B------:R-:W-:Y:S01]  /*0180*/  USHF.L.U32 UR5, UR4, 0x2, URZ ;  /* 0x0000000204057899 */ /* 0x000fe200080006ff */
[----:B-----5:R-:W-:Y:S01]  /*0190*/  ISETP.NE.U32.AND P0, PT, R3, RZ, PT ;  /* 0x000000ff0300720c */ /* 0x020fe20003f05070 */
[----:B------:R-:W-:Y:S01]  /*01a0*/  UIADD3 UR4, UPT, UPT, UR4, 0x1, URZ ;  /* 0x0000000104047890 */ /* 0x000fe2000fffe0ff */
[----:B------:R-:W-:Y:S03]  /*01b0*/  BSSY.RECONVERGENT B0, `(.L_x_0) ;  /* 0x0000020000007945 */ /* 0x000fe60003800200 */
[----:B------:R-:W-:-:S06]  /*01c0*/  UISETP.NE.AND UP0, UPT, UR4, 0xf, UPT ;  /* 0x0000000f0400788c */ /* 0x000fcc000bf05270 */
[----:B------:R-:W0:Y:S01]  /*01d0*/  LDCU UR6, c[0x3][UR5] ;  /* 0x00c00000050677ac */ /* 0x000e220008000800 */
[----:B------:R-:W-:Y:S01]  /*01e0*/  UMOV UR5, URZ ;  /* 0x000000ff00057c82 */ /* 0x000fe20008000000 */
[----:B------:R-:W-:Y:S05]  /*01f0*/  @P0 BRA `(.L_x_1) ;  /* 0x0000000000500947 */ /* 0x000fea0003800000 */
[----:B0-----:R-:W0:Y:S01]  /*0200*/  I2F.U32.RP R9, UR6 ;  /* 0x0000000600097d06 */ /* 0x001e220008209000 */
[----:B------:R-:W-:Y:S02]  /*0210*/  IADD3 R11, PT, PT, RZ, -UR6, RZ ;  /* 0x80000006ff0b7c10 */ /* 0x000fe4000fffe0ff */
[----:B------:R-:W-:-:S05]  /*0220*/  ISETP.NE.U32.AND P1, PT, RZ, UR6, PT ;  /* 0x00000006ff007c0c */ /* 0x000fca000bf25070 */
[----:B0-----:R-:W0:Y:S02]  /*0230*/  MUFU.RCP R9, R9 ;  /* 0x0000000900097308 */ /* 0x001e240000001000 */
[----:B0-----:R-:W-:-:S06]  /*0240*/  VIADD R4, R9, 0xffffffe ;  /* 0x0ffffffe09047836 */ /* 0x001fcc0000000000 */
[----:B------:R0:W1:Y:S02]  /*0250*/  F2I.FTZ.U32.TRUNC.NTZ R5, R4 ;  /* 0x0000000400057305 */ /* 0x000064000021f000 */
[----:B0-----:R-:W-:Y:S02]  /*0260*/  IMAD.MOV.U32 R4, RZ, RZ, RZ ;  /* 0x000000ffff047224 */ /* 0x001fe400078e00ff */
[----:B-1----:R-:W-:-:S04]  /*0270*/  IMAD R11, R11, R5, RZ ;  /* 0x000000050b0b7224 */ /* 0x002fc800078e02ff */
[----:B------:R-:W-:-:S06]  /*0280*/  IMAD.HI.U32 R5, R5, R11, R4 ;  /* 0x0000000b05057227 */ /* 0x000fcc00078e0004 */
[----:B------:R-:W-:-:S05]  /*0290*/  IMAD.HI.U32 R5, R5, R2, RZ ;  /* 0x0000000205057227 */ /* 0x000fca00078e00ff */
[----:B------:R-:W-:-:S05]  /*02a0*/  IADD3 R5, PT, PT, -R5, RZ, RZ ;  /* 0x000000ff05057210 */ /* 0x000fca0007ffe1ff */
[----:B------:R-:W-:-:S05]  /*02b0*/  IMAD R5, R5, UR6, R2 ;  /* 0x0000000605057c24 */ /* 0x000fca000f8e0202 */
[----:B------:R-:W-:-:S13]  /*02c0*/  ISETP.GE.U32.AND P0, PT, R5, UR6, PT ;  /* 0x0000000605007c0c */ /* 0x000fda000bf06070 */
[----:B------:R-:W-:-:S05]  /*02d0*/  @P0 VIADD R5, R5, -UR6 ;  /* 0x8000000605050c36 */ /* 0x000fca0008000000 */
[----:B------:R-:W-:-:S13]  /*02e0*/  ISETP.GE.U32.AND P0, PT, R5, UR6, PT ;  /* 0x0000000605007c0c */ /* 0x000fda000bf06070 */
[----:B------:R-:W-:Y:S02]  /*02f0*/  @P0 IADD3 R5, PT, PT, R5, -UR6, RZ ;  /* 0x8000000605050c10 */ /* 0x000fe4000fffe0ff */
[----:B------:R-:W-:-:S04]  /*0300*/  @!P1 LOP3.LUT R5, RZ, UR6, RZ, 0x33, !PT ;  /* 0x00000006ff059c12 */ /* 0x000fc8000f8e33ff */
[----:B------:R-:W-:-:S04]  /*0310*/  ISETP.NE.U32.AND P0, PT, R5, RZ, PT ;  /* 0x000000ff0500720c */ /* 0x000fc80003f05070 */
[----:B------:R-:W-:Y:S01]  /*0320*/  ISETP.NE.AND.EX P0, PT, RZ, RZ, PT, P0 ;  /* 0x000000ffff00720c */ /* 0x000fe20003f05300 */
[----:B------:R-:W-:-:S12]  /*0330*/  BRA `(.L_x_2) ;  /* 0x00000000001c7947 */ /* 0x000fd80003800000 */
.L_x_1:
[----:B------:R-:W-:Y:S01]  /*0340*/  IMAD.MOV.U32 R14, RZ, RZ, R2 ;  /* 0x000000ffff0e7224 */ /* 0x000fe200078e0002 */
[----:B------:R-:W-:Y:S01]  /*0350*/  MOV R15, R3 ;  /* 0x00000003000f7202 */ /* 0x000fe20000000f00 */
[----:B0-----:R-:W-:Y:S01]  /*0360*/  IMAD.U32 R13, RZ, RZ, UR6 ;  /* 0x00000006ff0d7e24 */ /* 0x001fe2000f8e00ff */
[----:B------:R-:W-:-:S07]  /*0370*/  MOV R12, 0x390 ;  /* 0x00000390000c7802 */ /* 0x000fce0000000f00 */
[----:B------:R-:W-:Y:S05]  /*0380*/  CALL.REL.NOINC `($__internal_1_$__cuda_sm20_rem_u64) ;  /* 0x0000000800a87944 */ /* 0x000fea0003c00000 */
[----:B------:R-:W-:-:S04]  /*0390*/  ISETP.NE.U32.AND P0, PT, R4, RZ, PT ;  /* 0x000000ff0400720c */ /* 0x000fc80003f05070 */
[----:B------:R-:W-:-:S13]  /*03a0*/  ISETP.NE.AND.EX P0, PT, R5, RZ, PT, P0 ;  /* 0x000000ff0500720c */ /* 0x000fda0003f05300 */
.L_x_2:
[----:B------:R-:W-:Y:S05]  /*03b0*/  BSYNC.RECONVERGENT B0 ;  /* 0x0000000000007941 */ /* 0x000fea0003800200 */
.L_x_0:
[----:B------:R-:W-:Y:S01]  /*03c0*/  BSSY.RECONVERGENT B0, `(.L_x_3) ;  /* 0x000003f000007945 */ /* 0x000fe20003800200 */
[----:B------:R-:W-:-:S03]  /*03d0*/  HFMA2 R9, -RZ, RZ, 0, 0 ;  /* 0x00000000ff097431 */ /* 0x000fc600000001ff */
[----:B------:R-:W-:Y:S05]  /*03e0*/  @P0 BRA `(.L_x_4) ;  /* 0x0000000000f00947 */ /* 0x000fea0003800000 */
[----:B------:R-:W-:Y:S01]  /*03f0*/  IMAD.MOV.U32 R14, RZ, RZ, R2 ;  /* 0x000000ffff0e7224 */ /* 0x000fe200078e0002 */
[----:B------:R-:W-:-:S07]  /*0400*/  MOV R15, R3 ;  /* 0x00000003000f7202 */ /* 0x000fce0000000f00 */
.L_x_11:
[----:B------:R-:W-:Y:S01]  /*0410*/  ISETP.NE.U32.AND P0, PT, R15, RZ, PT ;  /* 0x000000ff0f00720c */ /* 0x000fe20003f05070 */
[----:B------:R-:W-:Y:S01]  /*0420*/  BSSY.RECONVERGENT B1, `(.L_x_5) ;  /* 0x000001a000017945 */ /* 0x000fe20003800200 */
[----:B------:R-:W-:-:S11]  /*0430*/  VIADD R9, R9, 0x1 ;  /* 0x0000000109097836 */ /* 0x000fd60000000000 */
[----:B------:R-:W-:Y:S05]  /*0440*/  @P0 BRA `(.L_x_6) ;  /* 0x0000000000540947 */ /* 0x000fea0003800000 */
[----:B------:R-:W0:Y:S01]  /*0450*/  I2F.U32.RP R10, UR6 ;  /* 0x00000006000a7d06 */ /* 0x000e220008209000 */
[----:B------:R-:W-:Y:S01]  /*0460*/  IMAD R13, RZ, RZ, -UR6 ;  /* 0x80000006ff0d7e24 */ /* 0x000fe2000f8e02ff */
[----:B------:R-:W-:Y:S01]  /*0470*/  MOV R4, RZ ;  /* 0x000000ff00047202 */ /* 0x000fe20000000f00 */
[----:B------:R-:W-:Y:S01]  /*0480*/  IMAD.MOV.U32 R15, RZ, RZ, RZ ;  /* 0x000000ffff0f7224 */ /* 0x000fe200078e00ff */
[----:B------:R-:W-:-:S04]  /*0490*/  ISETP.NE.U32.AND P2, PT, RZ, UR6, PT ;  /* 0x00000006ff007c0c */ /* 0x000fc8000bf45070 */
[----:B0-----:R-:W0:Y:S02]  /*04a0*/  MUFU.RCP R10, R10 ;  /* 0x0000000a000a7308 */ /* 0x001e240000001000 */
[----:B0-----:R-:W-:-:S06]  /*04b0*/  IADD3 R11, PT, PT, R10, 0xffffffe, RZ ;  /* 0x0ffffffe0a0b7810 */ /* 0x001fcc0007ffe0ff */
[----:B------:R-:W0:Y:S02]  /*04c0*/  F2I.FTZ.U32.TRUNC.NTZ R5, R11 ;  /* 0x0000000b00057305 */ /* 0x000e24000021f000 */
[----:B0-----:R-:W-:-:S04]  /*04d0*/  IMAD R13, R13, R5, RZ ;  /* 0x000000050d0d7224 */ /* 0x001fc800078e02ff */
[----:B------:R-:W-:-:S06]  /*04e0*/  IMAD.HI.U32 R13, R5, R13, R4 ;  /* 0x0000000d050d7227 */ /* 0x000fcc00078e0004 */
[----:B------:R-:W-:-:S04]  /*04f0*/  IMAD.HI.U32 R4, R13, R14, RZ ;  /* 0x0000000e0d047227 */ /* 0x000fc800078e00ff */
[----:B------:R-:W-:-:S04]  /*0500*/  IMAD.MOV R5, RZ, RZ, -R4 ;  /* 0x000000ffff057224 */ /* 0x000fc800078e0a04 */
[----:B------:R-:W-:-:S05]  /*0510*/  IMAD R5, R5, UR6, R14 ;  /* 0x0000000605057c24 */ /* 0x000fca000f8e020e */
[----:B------:R-:W-:-:S13]  /*0520*/  ISETP.GE.U32.AND P0, PT, R5, UR6, PT ;  /* 0x0000000605007c0c */ /* 0x000fda000bf06070 */
[----:B------:R-:W-:Y:S01]  /*0530*/  @P0 IADD3 R5, PT, PT, R5, -UR6, RZ ;  /* 0x8000000605050c10 */ /* 0x000fe2000fffe0ff */
[----:B------:R-:W-:-:S03]  /*0540*/  @P0 VIADD R4, R4, 0x1 ;  /* 0x0000000104040836 */ /* 0x000fc60000000000 */
[----:B------:R-:W-:-:S13]  /*0550*/  ISETP.GE.U32.AND P1, PT, R5, UR6, PT ;  /* 0x0000000605007c0c */ /* 0x000fda000bf26070 */
[----:B------:R-:W-:Y:S02]  /*0560*/  @P1 IADD3 R4, PT, PT, R4, 0x1, RZ ;  /* 0x0000000104041810 */ /* 0x000fe40007ffe0ff */
[----:B------:R-:W-:-:S04]  /*0570*/  @!P2 LOP3.LUT R4, RZ, UR6, RZ, 0x33, !PT ;  /* 0x00000006ff04ac12 */ /* 0x000fc8000f8e33ff */
[----:B------:R-:W-:Y:S01]  /*0580*/  MOV R14, R4 ;  /* 0x00000004000e7202 */ /* 0x000fe20000000f00 */
[----:B------:R-:W-:Y:S06]  /*0590*/  BRA `(.L_x_7) ;  /* 0x0000000000087947 */ /* 0x000fec0003800000 */
.L_x_6:
[----:B------:R-:W-:-:S07]  /*05a0*/  MOV R4, 0x5c0 ;  /* 0x000005c000047802 */ /* 0x000fce0000000f00 */
[----:B------:R-:W-:Y:S05]  /*05b0*/  CALL.REL.NOINC `($__internal_0_$__cuda_sm20_div_u64) ;  /* 0x0000000400187944 */ /* 0x000fea0003c00000 */
.L_x_7:
[----:B------:R-:W-:Y:S05]  /*05c0*/  BSYNC.RECONVERGENT B1 ;  /* 0x0000000000017941 */ /* 0x000fea0003800200 */
.L_x_5:
[----:B------:R-:W-:Y:S01]  /*05d0*/  ISETP.NE.U32.AND P0, PT, R15, RZ, PT ;  /* 0x000000ff0f00720c */ /* 0x000fe20003f05070 */
[----:B------:R-:W-:-:S12]  /*05e0*/  BSSY.RECONVERGENT B1, `(.L_x_8) ;  /* 0x000001b000017945 */ /* 0x000fd80003800200 */
[----:B------:R-:W-:Y:S05]  /*05f0*/  @P0 BRA `(.L_x_9) ;  /* 0x0000000000500947 */ /* 0x000fea0003800000 */
[----:B------:R-:W0:Y:S01]  /*0600*/  I2F.U32.RP R10, UR6 ;  /* 0x00000006000a7d06 */ /* 0x000e220008209000 */
[----:B------:R-:W-:Y:S01]  /*0610*/  IADD3 R13, PT, PT, RZ, -UR6, RZ ;  /* 0x80000006ff0d7c10 */ /* 0x000fe2000fffe0ff */
[----:B------:R-:W-:Y:S01]  /*0620*/  IMAD.MOV.U32 R4, RZ, RZ, RZ ;  /* 0x000000ffff047224 */ /* 0x000fe200078e00ff */
[----:B------:R-:W-:-:S05]  /*0630*/  ISETP.NE.U32.AND P1, PT, RZ, UR6, PT ;  /* 0x00000006ff007c0c */ /* 0x000fca000bf25070 */
[----:B0-----:R-:W0:Y:S02]  /*0640*/  MUFU.RCP R10, R10 ;  /* 0x0000000a000a7308 */ /* 0x001e240000001000 */
[----:B0-----:R-:W-:-:S06]  /*0650*/  VIADD R11, R10, 0xffffffe ;  /* 0x0ffffffe0a0b7836 */ /* 0x001fcc0000000000 */
[----:B------:R-:W0:Y:S02]  /*0660*/  F2I.FTZ.U32.TRUNC.NTZ R5, R11 ;  /* 0x0000000b00057305 */ /* 0x000e24000021f000 */
[----:B0-----:R-:W-:-:S04]  /*0670*/  IMAD R13, R13, R5, RZ ;  /* 0x000000050d0d7224 */ /* 0x001fc800078e02ff */
        /* <DEDUP_REMOVED lines=12> */
.L_x_9:
[----:B------:R-:W-:Y:S01]  /*0740*/  IMAD.U32 R13, RZ, RZ, UR6 ;  /* 0x00000006ff0d7e24 */ /* 0x000fe2000f8e00ff */
[----:B------:R-:W-:-:S07]  /*0750*/  MOV R12, 0x770 ;  /* 0x00000770000c7802 */ /* 0x000fce0000000f00 */
[----:B------:R-:W-:Y:S05]  /*0760*/  CALL.REL.NOINC `($__internal_1_$__cuda_sm20_rem_u64) ;  /* 0x0000000400b07944 */ /* 0x000fea0003c00000 */
[----:B------:R-:W-:-:S04]  /*0770*/  ISETP.NE.U32.AND P0, PT, R4, RZ, PT ;  /* 0x000000ff0400720c */ /* 0x000fc80003f05070 */
[----:B------:R-:W-:-:S13]  /*0780*/  ISETP.NE.AND.EX P0, PT, R5, RZ, PT, P0 ;  /* 0x000000ff0500720c */ /* 0x000fda0003f05300 */
.L_x_10:
[----:B------:R-:W-:Y:S05]  /*0790*/  BSYNC.RECONVERGENT B1 ;  /* 0x0000000000017941 */ /* 0x000fea0003800200 */
.L_x_8:
[----:B------:R-:W-:Y:S05]  /*07a0*/  @!P0 BRA `(.L_x_11) ;  /* 0xfffffffc00188947 */ /* 0x000fea000383ffff */
.L_x_4:
[----:B------:R-:W-:Y:S05]  /*07b0*/  BSYNC.RECONVERGENT B0 ;  /* 0x0000000000007941 */ /* 0x000fea0003800200 */
.L_x_3:
[----:B------:R-:W-:Y:S01]  /*07c0*/  IMAD R9, R9, UR6, RZ ;  /* 0x0000000609097c24 */ /* 0x000fe2000f8e02ff */
[----:B------:R-:W-:Y:S01]  /*07d0*/  BSSY.RECONVERGENT B0, `(.L_x_12) ;  /* 0x000001e000007945 */ /* 0x000fe20003800200 */
[----:B------:R-:W-:-:S03]  /*07e0*/  HFMA2 R4, -RZ, RZ, 1.875, 0 ;  /* 0x3f800000ff047431 */ /* 0x000fc600000001ff */
[----:B------:R-:W-:-:S13]  /*07f0*/  ISETP.NE.AND P0, PT, R9, RZ, PT ;  /* 0x000000ff0900720c */ /* 0x000fda0003f05270 */
[----:B------:R-:W-:Y:S05]  /*0800*/  @!P0 BRA `(.L_x_13) ;  /* 0x0000000000688947 */ /* 0x000fea0003800000 */
[----:B------:R-:W-:Y:S01]  /*0810*/  I2FP.F32.U32 R13, R9 ;  /* 0x00000009000d7245 */ /* 0x000fe20000201000 */
[----:B------:R-:W-:-:S03]  /*0820*/  IMAD.MOV.U32 R12, RZ, RZ, 0x391fcb8e ;  /* 0x391fcb8eff0c7424 */ /* 0x000fc600078e00ff */
[-C--:B------:R-:W-:Y:S01]  /*0830*/  FSETP.NAN.AND P2, PT, |R13|, |R13|.reuse, PT ;  /* 0x4000000d0d00720b */ /* 0x080fe20003f48200 */
[----:B------:R-:W-:-:S04]  /*0840*/  FMUL R5, R6, R13 ;  /* 0x0000000d06057220 */ /* 0x000fc80000400000 */
[----:B------:R-:W0:Y:S01]  /*0850*/  FRND R4, R5 ;  /* 0x0000000500047307 */ /* 0x000e220000201000 */
[----:B------:R-:W-:Y:S01]  /*0860*/  FFMA R9, R6, R13, -R5 ;  /* 0x0000000d06097223 */ /* 0x000fe20000000805 */
[----:B------:R-:W-:-:S03]  /*0870*/  FSETP.GT.AND P0, PT, |R5|, 152, PT ;  /* 0x431800000500780b */ /* 0x000fc60003f04200 */
[----:B------:R-:W-:-:S03]  /*0880*/  FFMA R10, R8, R13, R9 ;  /* 0x0000000d080a7223 */ /* 0x000fc60000000009 */
[----:B------:R-:W1:Y:S01]  /*0890*/  F2I.NTZ R11, R5 ;  /* 0x00000005000b7305 */ /* 0x000e620000203100 */
[----:B0-----:R-:W-:Y:S01]  /*08a0*/  FADD R9, R5, -R4 ;  /* 0x8000000405097221 */ /* 0x001fe20000000000 */
[----:B------:R-:W-:-:S03]  /*08b0*/  FSETP.GT.AND P1, PT, R4, RZ, PT ;  /* 0x000000ff0400720b */ /* 0x000fc60003f24000 */
[----:B------:R-:W-:Y:S01]  /*08c0*/  FADD R9, R9, R10 ;  /* 0x0000000a09097221 */ /* 0x000fe20000000000 */
[----:B------:R-:W-:Y:S02]  /*08d0*/  SEL R4, RZ, 0x83000000, P1 ;  /* 0x83000000ff047807 */ /* 0x000fe40000800000 */
[----:B------:R-:W-:Y:S01]  /*08e0*/  FSETP.GEU.AND P1, PT, R5, RZ, PT ;  /* 0x000000ff0500720b */ /* 0x000fe20003f2e000 */
[----:B------:R-:W-:Y:S02]  /*08f0*/  FFMA R10, R9, R12, 0.0013391353422775864601 ;  /* 0x3aaf85ed090a7423 */ /* 0x000fe4000000000c */
[----:B-1----:R-:W-:Y:S02]  /*0900*/  IMAD R11, R11, 0x800000, -R4 ;  /* 0x008000000b0b7824 */ /* 0x002fe400078e0a04 */
[----:B------:R-:W-:-:S04]  /*0910*/  FFMA R10, R9, R10, 0.0096188392490148544312 ;  /* 0x3c1d9856090a7423 */ /* 0x000fc8000000000a */
[----:B------:R-:W-:-:S04]  /*0920*/  FFMA R10, R9, R10, 0.055503588169813156128 ;  /* 0x3d6357bb090a7423 */ /* 0x000fc8000000000a */
[----:B------:R-:W-:-:S04]  /*0930*/  FFMA R10, R9, R10, 0.24022644758224487305 ;  /* 0x3e75fdec090a7423 */ /* 0x000fc8000000000a */
[C---:B------:R-:W-:Y:S01]  /*0940*/  FFMA R12, R9.reuse, R10, 0.69314718246459960938 ;  /* 0x3f317218090c7423 */ /* 0x040fe2000000000a */
[----:B------:R-:W-:Y:S02]  /*0950*/  IADD3 R10, PT, PT, R4, 0x7f000000, RZ ;  /* 0x7f000000040a7810 */ /* 0x000fe40007ffe0ff */
[----:B------:R-:W-:Y:S01]  /*0960*/  FSEL R4, RZ, +INF , !P1 ;  /* 0x7f800000ff047808 */ /* 0x000fe20004800000 */
[----:B------:R-:W-:-:S04]  /*0970*/  FFMA R9, R9, R12, 1 ;  /* 0x3f80000009097423 */ /* 0x000fc8000000000c */
[----:B------:R-:W-:-:S04]  /*0980*/  FMUL R10, R10, R9 ;  /* 0x000000090a0a7220 */ /* 0x000fc80000400000 */
[----:B------:R-:W-:Y:S01]  /*0990*/  @!P0 FMUL R4, R11, R10 ;  /* 0x0000000a0b048220 */ /* 0x000fe20000400000 */
[----:B------:R-:W-:-:S07]  /*09a0*/  @P2 FADD R4, R13, 1.0594631433486938477 ;  /* 0x3f879c7d0d042421 */ /* 0x000fce0000000000 */
.L_x_13:
[----:B------:R-:W-:Y:S05]  /*09b0*/  BSYNC.RECONVERGENT B0 ;  /* 0x0000000000007941 */ /* 0x000fea0003800200 */
.L_x_12:
[----:B------:R-:W-:Y:S01]  /*09c0*/  FMUL R7, R4, R7 ;  /* 0x0000000704077220 */ /* 0x000fe20000400000 */
[----:B------:R-:W-:Y:S06]  /*09d0*/  BRA.U UP0, `(.L_x_14) ;  /* 0xfffffff500e87547 */ /* 0x000fec000b83ffff */
[----:B------:R-:W0:Y:S02]  /*09e0*/  LDC.64 R2, c[0x0][0x388] ;  /* 0x0000e200ff027b82 */ /* 0x000e240000000a00 */
[----:B0-----:R-:W-:-:S05]  /*09f0*/  IMAD.WIDE R2, R0, 0x4, R2 ;  /* 0x0000000400027825 */ /* 0x001fca00078e0202 */
[----:B------:R-:W-:Y:S01]  /*0a00*/  STG.E desc[UR8][R2.64], R7 ;  /* 0x0000000702007986 */ /* 0x000fe2000c101908 */
[----:B------:R-:W-:Y:S05]  /*0a10*/  EXIT ;  /* 0x000000000000794d */ /* 0x000fea0003800000 */
        .weak           $__internal_0_$__cuda_sm20_div_u64
        .type           $__internal_0_$__cuda_sm20_div_u64,@function
        .size           $__internal_0_$__cuda_sm20_div_u64,($__internal_1_$__cuda_sm20_rem_u64 - $__internal_0_$__cuda_sm20_div_u64)
$__internal_0_$__cuda_sm20_div_u64:
[----:B------:R-:W-:Y:S02]  /*0a20*/  UMOV UR7, URZ ;  /* 0x000000ff00077c82 */ /* 0x000fe40008000000 */
[----:B------:R-:W0:Y:S08]  /*0a30*/  I2F.U64.RP R5, UR6 ;  /* 0x0000000600057d12 */ /* 0x000e300008309000 */
[----:B0-----:R-:W0:Y:S02]  /*0a40*/  MUFU.RCP R5, R5 ;  /* 0x0000000500057308 */ /* 0x001e240000001000 */
[----:B0-----:R-:W-:-:S06]  /*0a50*/  IADD3 R10, PT, PT, R5, 0x1ffffffe, RZ ;  /* 0x1ffffffe050a7810 */ /* 0x001fcc0007ffe0ff */
[----:B------:R-:W0:Y:S02]  /*0a60*/  F2I.U64.TRUNC R10, R10 ;  /* 0x0000000a000a7311 */ /* 0x000e24000020d800 */
[----:B0-----:R-:W-:-:S04]  /*0a70*/  IMAD.WIDE.U32 R12, R10, UR6, RZ ;  /* 0x000000060a0c7c25 */ /* 0x001fc8000f8e00ff */
[----:B------:R-:W-:Y:S01]  /*0a80*/  IMAD R13, R11, UR6, R13 ;  /* 0x000000060b0d7c24 */ /* 0x000fe2000f8e020d */
[----:B------:R-:W-:-:S05]  /*0a90*/  IADD3 R17, P0, PT, RZ, -R12, RZ ;  /* 0x8000000cff117210 */ /* 0x000fca0007f1e0ff */
[----:B------:R-:W-:-:S04]  /*0aa0*/  IMAD.HI.U32 R12, R10, R17, RZ ;  /* 0x000000110a0c7227 */ /* 0x000fc800078e00ff */
[----:B------:R-:W-:Y:S01]  /*0ab0*/  IMAD.X R19, RZ, RZ, ~R13, P0 ;  /* 0x000000ffff137224 */ /* 0x000fe200000e0e0d */
[----:B------:R-:W-:-:S03]  /*0ac0*/  MOV R13, R10 ;  /* 0x0000000a000d7202 */ /* 0x000fc60000000f00 */
[-C--:B------:R-:W-:Y:S02]  /*0ad0*/  IMAD R21, R11, R19.reuse, RZ ;  /* 0x000000130b157224 */ /* 0x080fe400078e02ff */
[----:B------:R-:W-:-:S04]  /*0ae0*/  IMAD.WIDE.U32 R12, P0, R10, R19, R12 ;  /* 0x000000130a0c7225 */ /* 0x000fc8000780000c */
[----:B------:R-:W-:-:S04]  /*0af0*/  IMAD.HI.U32 R5, R11, R19, RZ ;  /* 0x000000130b057227 */ /* 0x000fc800078e00ff */
[----:B------:R-:W-:-:S04]  /*0b00*/  IMAD.HI.U32 R12, P1, R11, R17, R12 ;  /* 0x000000110b0c7227 */ /* 0x000fc8000782000c */
[----:B------:R-:W-:Y:S01]  /*0b10*/  IMAD.X R5, R5, 0x1, R11, P0 ;  /* 0x0000000105057824 */ /* 0x000fe200000e060b */
[----:B------:R-:W-:-:S04]  /*0b20*/  IADD3 R13, P2, PT, R21, R12, RZ ;  /* 0x0000000c150d7210 */ /* 0x000fc80007f5e0ff */
[----:B------:R-:W-:Y:S01]  /*0b30*/  IADD3.X R5, PT, PT, RZ, RZ, R5, P2, P1 ;  /* 0x000000ffff057210 */ /* 0x000fe200017e2405 */
[----:B------:R-:W-:-:S03]  /*0b40*/  IMAD.WIDE.U32 R10, R13, UR6, RZ ;  /* 0x000000060d0a7c25 */ /* 0x000fc6000f8e00ff */
[----:B------:R-:W-:Y:S01]  /*0b50*/  IADD3 R17, P0, PT, RZ, -R10, RZ ;  /* 0x8000000aff117210 */ /* 0x000fe20007f1e0ff */
[----:B------:R-:W-:Y:S02]  /*0b60*/  IMAD R10, R5, UR6, R11 ;  /* 0x00000006050a7c24 */ /* 0x000fe4000f8e020b */
[----:B------:R-:W-:Y:S02]  /*0b70*/  HFMA2 R11, -RZ, RZ, 0, 0 ;  /* 0x00000000ff0b7431 */ /* 0x000fe400000001ff */
[----:B------:R-:W-:Y:S01]  /*0b80*/  IMAD.HI.U32 R12, R13, R17, RZ ;  /* 0x000000110d0c7227 */ /* 0x000fe200078e00ff */
[----:B------:R-:W-:-:S05]  /*0b90*/  IADD3.X R10, PT, PT, RZ, ~R10, RZ, P0, !PT ;  /* 0x8000000aff0a7210 */ /* 0x000fca00007fe4ff */
[----:B------:R-:W-:-:S04]  /*0ba0*/  IMAD.WIDE.U32 R12, P0, R13, R10, R12 ;  /* 0x0000000a0d0c7225 */ /* 0x000fc8000780000c */
[C---:B------:R-:W-:Y:S02]  /*0bb0*/  IMAD R16, R5.reuse, R10, RZ ;  /* 0x0000000a05107224 */ /* 0x040fe400078e02ff */
[----:B------:R-:W-:-:S04]  /*0bc0*/  IMAD.HI.U32 R13, P1, R5, R17, R12 ;  /* 0x00000011050d7227 */ /* 0x000fc8000782000c */
[----:B------:R-:W-:Y:S01]  /*0bd0*/  IMAD.HI.U32 R10, R5, R10, RZ ;  /* 0x0000000a050a7227 */ /* 0x000fe200078e00ff */
[----:B------:R-:W-:-:S03]  /*0be0*/  IADD3 R13, P2, PT, R16, R13, RZ ;  /* 0x0000000d100d7210 */ /* 0x000fc60007f5e0ff */
[----:B------:R-:W-:Y:S02]  /*0bf0*/  IMAD.X R5, R10, 0x1, R5, P0 ;  /* 0x000000010a057824 */ /* 0x000fe400000e0605 */
[----:B------:R-:W-:-:S03]  /*0c00*/  IMAD.HI.U32 R10, R13, R14, RZ ;  /* 0x0000000e0d0a7227 */ /* 0x000fc600078e00ff */
[----:B------:R-:W-:Y:S01]  /*0c10*/  IADD3.X R5, PT, PT, RZ, RZ, R5, P2, P1 ;  /* 0x000000ffff057210 */ /* 0x000fe200017e2405 */
[----:B------:R-:W-:-:S04]  /*0c20*/  IMAD.WIDE.U32 R10, R13, R15, R10 ;  /* 0x0000000f0d0a7225 */ /* 0x000fc800078e000a */
[C---:B------:R-:W-:Y:S02]  /*0c30*/  IMAD R13, R5.reuse, R15, RZ ;  /* 0x0000000f050d7224 */ /* 0x040fe400078e02ff */
[----:B------:R-:W-:-:S04]  /*0c40*/  IMAD.HI.U32 R10, P0, R5, R14, R10 ;  /* 0x0000000e050a7227 */ /* 0x000fc8000780000a */
[----:B------:R-:W-:Y:S01]  /*0c50*/  IMAD.HI.U32 R5, R5, R15, RZ ;  /* 0x0000000f05057227 */ /* 0x000fe200078e00ff */
[----:B------:R-:W-:-:S03]  /*0c60*/  IADD3 R12, P1, PT, R13, R10, RZ ;  /* 0x0000000a0d0c7210 */ /* 0x000fc60007f3e0ff */
[----:B------:R-:W-:Y:S02]  /*0c70*/  IMAD.X R5, RZ, RZ, R5, P0 ;  /* 0x000000ffff057224 */ /* 0x000fe400000e0605 */
[----:B------:R-:W-:-:S03]  /*0c80*/  IMAD.WIDE.U32 R10, R12, UR6, RZ ;  /* 0x000000060c0a7c25 */ /* 0x000fc6000f8e00ff */
[----:B------:R-:W-:Y:S02]  /*0c90*/  IADD3.X R5, PT, PT, RZ, R5, RZ, P1, !PT ;  /* 0x00000005ff057210 */ /* 0x000fe40000ffe4ff */
[----:B------:R-:W-:-:S03]  /*0ca0*/  IADD3 R18, P0, PT, -R10, R14, RZ ;  /* 0x0000000e0a127210 */ /* 0x000fc60007f1e1ff */
[----:B------:R-:W-:Y:S01]  /*0cb0*/  IMAD R16, R5, UR6, R11 ;  /* 0x0000000605107c24 */ /* 0x000fe2000f8e020b */
[----:B------:R-:W-:Y:S02]  /*0cc0*/  IADD3 R13, P1, PT, R18, -UR6, RZ ;  /* 0x80000006120d7c10 */ /* 0x000fe4000ff3e0ff */
[----:B------:R-:W-:Y:S01]  /*0cd0*/  IADD3 R11, P2, PT, R12, 0x1, RZ ;  /* 0x000000010c0b7810 */ /* 0x000fe20007f5e0ff */
[----:B------:R-:W-:Y:S01]  /*0ce0*/  IMAD.X R15, R15, 0x1, ~R16, P0 ;  /* 0x000000010f0f7824 */ /* 0x000fe200000e0e10 */
[----:B------:R-:W-:Y:S02]  /*0cf0*/  ISETP.GE.U32.AND P0, PT, R18, UR6, PT ;  /* 0x0000000612007c0c */ /* 0x000fe4000bf06070 */
[----:B------:R-:W-:Y:S02]  /*0d00*/  IADD3.X R10, PT, PT, RZ, R5, RZ, P2, !PT ;  /* 0x00000005ff0a7210 */ /* 0x000fe400017fe4ff */
[C---:B------:R-:W-:Y:S02]  /*0d10*/  ISETP.GE.U32.AND.EX P0, PT, R15.reuse, RZ, PT, P0 ;  /* 0x000000ff0f00720c */ /* 0x040fe40003f06100 */
[----:B------:R-:W-:-:S02]  /*0d20*/  IADD3.X R14, PT, PT, R15, -0x1, RZ, P1, !PT ;  /* 0xffffffff0f0e7810 */ /* 0x000fc40000ffe4ff */
[----:B------:R-:W-:Y:S02]  /*0d30*/  SEL R11, R11, R12, P0 ;  /* 0x0000000c0b0b7207 */ /* 0x000fe40000000000 */
[----:B------:R-:W-:Y:S02]  /*0d40*/  SEL R13, R13, R18, P0 ;  /* 0x000000120d0d7207 */ /* 0x000fe40000000000 */
[----:B------:R-:W-:Y:S02]  /*0d50*/  SEL R12, R14, R15, P0 ;  /* 0x0000000f0e0c7207 */ /* 0x000fe40000000000 */
[----:B------:R-:W-:Y:S02]  /*0d60*/  SEL R10, R10, R5, P0 ;  /* 0x000000050a0a7207 */ /* 0x000fe40000000000 */
[----:B------:R-:W-:Y:S02]  /*0d70*/  IADD3 R14, P2, PT, R11, 0x1, RZ ;  /* 0x000000010b0e7810 */ /* 0x000fe40007f5e0ff */
[----:B------:R-:W-:-:S02]  /*0d80*/  ISETP.GE.U32.AND P0, PT, R13, UR6, PT ;  /* 0x000000060d007c0c */ /* 0x000fc4000bf06070 */
[----:B------:R-:W-:Y:S01]  /*0d90*/  ISETP.NE.U32.AND P1, PT, RZ, UR6, PT ;  /* 0x00000006ff007c0c */ /* 0x000fe2000bf25070 */
[----:B------:R-:W-:Y:S01]  /*0da0*/  IMAD.X R15, RZ, RZ, R10, P2 ;  /* 0x000000ffff0f7224 */ /* 0x000fe200010e060a */
[----:B------:R-:W-:Y:S02]  /*0db0*/  ISETP.GE.U32.AND.EX P0, PT, R12, RZ, PT, P0 ;  /* 0x000000ff0c00720c */ /* 0x000fe40003f06100 */
[----:B------:R-:W-:Y:S02]  /*0dc0*/  MOV R5, 0x0 ;  /* 0x0000000000057802 */ /* 0x000fe40000000f00 */
[----:B------:R-:W-:Y:S02]  /*0dd0*/  ISETP.NE.AND.EX P1, PT, RZ, RZ, PT, P1 ;  /* 0x000000ffff00720c */ /* 0x000fe40003f25310 */
[----:B------:R-:W-:Y:S02]  /*0de0*/  SEL R14, R14, R11, P0 ;  /* 0x0000000b0e0e7207 */ /* 0x000fe40000000000 */
[----:B------:R-:W-:-:S02]  /*0df0*/  SEL R15, R15, R10, P0 ;  /* 0x0000000a0f0f7207 */ /* 0x000fc40000000000 */
[----:B------:R-:W-:Y:S02]  /*0e00*/  SEL R14, R14, 0xffffffff, P1 ;  /* 0xffffffff0e0e7807 */ /* 0x000fe40000800000 */
[----:B------:R-:W-:Y:S01]  /*0e10*/  SEL R15, R15, 0xffffffff, P1 ;  /* 0xffffffff0f0f7807 */ /* 0x000fe20000800000 */
[----:B------:R-:W-:Y:S06]  /*0e20*/  RET.REL.NODEC R4 `(_Z19mine_lattice_kernelPmPfi) ;  /* 0xfffffff004747950 */ /* 0x000fec0003c3ffff */
        .weak           $__internal_1_$__cuda_sm20_rem_u64
        .type           $__internal_1_$__cuda_sm20_rem_u64,@function
        .size           $__internal_1_$__cuda_sm20_rem_u64,(.L_x_17 - $__internal_1_$__cuda_sm20_rem_u64)
$__internal_1_$__cuda_sm20_rem_u64:
[----:B------:R-:W-:Y:S01]  /*0e30*/  MOV R16, R13 ;  /* 0x0000000d00107202 */ /* 0x000fe20000000f00 */
[----:B------:R-:W-:-:S05]  /*0e40*/  IMAD.U32 R17, RZ, RZ, UR5 ;  /* 0x00000005ff117e24 */ /* 0x000fca000f8e00ff */
[----:B------:R-:W0:Y:S08]  /*0e50*/  I2F.U64.RP R16, R16 ;  /* 0x0000001000107312 */ /* 0x000e300000309000 */
[----:B0-----:R-:W0:Y:S02]  /*0e60*/  MUFU.RCP R4, R16 ;  /* 0x0000001000047308 */ /* 0x001e240000001000 */
[----:B0-----:R-:W-:-:S06]  /*0e70*/  VIADD R4, R4, 0x1ffffffe ;  /* 0x1ffffffe04047836 */ /* 0x001fcc0000000000 */
[----:B------:R-:W0:Y:S02]  /*0e80*/  F2I.U64.TRUNC R4, R4 ;  /* 0x0000000400047311 */ /* 0x000e24000020d800 */
[----:B0-----:R-:W-:-:S04]  /*0e90*/  IMAD.WIDE.U32 R10, R4, R13, RZ ;  /* 0x0000000d040a7225 */ /* 0x001fc800078e00ff */
[----:B------:R-:W-:Y:S01]  /*0ea0*/  IMAD R11, R4, UR5, R11 ;  /* 0x00000005040b7c24 */ /* 0x000fe2000f8e020b */
[----:B------:R-:W-:-:S03]  /*0eb0*/  IADD3 R19, P0, PT, RZ, -R10, RZ ;  /* 0x8000000aff137210 */ /* 0x000fc60007f1e0ff */
[----:B------:R-:W-:Y:S02]  /*0ec0*/  IMAD R11, R5, R13, R11 ;  /* 0x0000000d050b7224 */ /* 0x000fe400078e020b */
[----:B------:R-:W-:-:S03]  /*0ed0*/  IMAD.HI.U32 R10, R4, R19, RZ ;  /* 0x00000013040a7227 */ /* 0x000fc600078e00ff */
[----:B------:R-:W-:Y:S01]  /*0ee0*/  IADD3.X R21, PT, PT, RZ, ~R11, RZ, P0, !PT ;  /* 0x8000000bff157210 */ /* 0x000fe200007fe4ff */
[----:B------:R-:W-:-:S04]  /*0ef0*/  IMAD.MOV.U32 R11, RZ, RZ, R4 ;  /* 0x000000ffff0b7224 */ /* 0x000fc800078e0004 */
[----:B------:R-:W-:-:S04]  /*0f00*/  IMAD.WIDE.U32 R10, P0, R4, R21, R10 ;  /* 0x00000015040a7225 */ /* 0x000fc8000780000a */
[C---:B------:R-:W-:Y:S02]  /*0f10*/  IMAD R17, R5.reuse, R21, RZ ;  /* 0x0000001505117224 */ /* 0x040fe400078e02ff */
[----:B------:R-:W-:-:S04]  /*0f20*/  IMAD.HI.U32 R10, P1, R5, R19, R10 ;  /* 0x00000013050a7227 */ /* 0x000fc8000782000a */
[----:B------:R-:W-:Y:S01]  /*0f30*/  IMAD.HI.U32 R21, R5, R21, RZ ;  /* 0x0000001505157227 */ /* 0x000fe200078e00ff */
[----:B------:R-:W-:-:S04]  /*0f40*/  IADD3 R11, P2, PT, R17, R10, RZ ;  /* 0x0000000a110b7210 */ /* 0x000fc80007f5e0ff */
[----:B------:R-:W-:Y:S01]  /*0f50*/  IADD3.X R10, PT, PT, R21, R5, RZ, P0, !PT ;  /* 0x00000005150a7210 */ /* 0x000fe200007fe4ff */
[----:B------:R-:W-:-:S03]  /*0f60*/  IMAD.WIDE.U32 R4, R11, R13, RZ ;  /* 0x0000000d0b047225 */ /* 0x000fc600078e00ff */
[----:B------:R-:W-:Y:S01]  /*0f70*/  IADD3.X R16, PT, PT, RZ, RZ, R10, P2, P1 ;  /* 0x000000ffff107210 */ /* 0x000fe200017e240a */
[----:B------:R-:W-:Y:S01]  /*0f80*/  IMAD R5, R11, UR5, R5 ;  /* 0x000000050b057c24 */ /* 0x000fe2000f8e0205 */
[----:B------:R-:W-:-:S03]  /*0f90*/  IADD3 R17, P0, PT, RZ, -R4, RZ ;  /* 0x80000004ff117210 */ /* 0x000fc60007f1e0ff */
[----:B------:R-:W-:Y:S02]  /*0fa0*/  IMAD R5, R16, R13, R5 ;  /* 0x0000000d10057224 */ /* 0x000fe400078e0205 */
[----:B------:R-:W-:-:S04]  /*0fb0*/  IMAD.HI.U32 R10, R11, R17, RZ ;  /* 0x000000110b0a7227 */ /* 0x000fc800078e00ff */
[----:B------:R-:W-:-:S04]  /*0fc0*/  IMAD.X R5, RZ, RZ, ~R5, P0 ;  /* 0x000000ffff057224 */ /* 0x000fc800000e0e05 */
[----:B------:R-:W-:-:S04]  /*0fd0*/  IMAD.WIDE.U32 R10, P0, R11, R5, R10 ;  /* 0x000000050b0a7225 */ /* 0x000fc8000780000a */
[C---:B------:R-:W-:Y:S02]  /*0fe0*/  IMAD R4, R16.reuse, R5, RZ ;  /* 0x0000000510047224 */ /* 0x040fe400078e02ff */
[----:B------:R-:W-:-:S04]  /*0ff0*/  IMAD.HI.U32 R11, P1, R16, R17, R10 ;  /* 0x00000011100b7227 */ /* 0x000fc8000782000a */
[----:B------:R-:W-:Y:S01]  /*1000*/  IMAD.HI.U32 R5, R16, R5, RZ ;  /* 0x0000000510057227 */ /* 0x000fe200078e00ff */
[----:B------:R-:W-:-:S04]  /*1010*/  IADD3 R11, P2, PT, R4, R11, RZ ;  /* 0x0000000b040b7210 */ /* 0x000fc80007f5e0ff */
[----:B------:R-:W-:Y:S01]  /*1020*/  IADD3.X R16, PT, PT, R5, R16, RZ, P0, !PT ;  /* 0x0000001005107210 */ /* 0x000fe200007fe4ff */
[----:B------:R-:W-:-:S03]  /*1030*/  IMAD.HI.U32 R4, R11, R14, RZ ;  /* 0x0000000e0b047227 */ /* 0x000fc600078e00ff */
[----:B------:R-:W-:Y:S01]  /*1040*/  IADD3.X R16, PT, PT, RZ, RZ, R16, P2, P1 ;  /* 0x000000ffff107210 */ /* 0x000fe200017e2410 */
[----:B------:R-:W-:Y:S02]  /*1050*/  IMAD.MOV.U32 R5, RZ, RZ, RZ ;  /* 0x000000ffff057224 */ /* 0x000fe400078e00ff */
[----:B------:R-:W-:-:S04]  /*1060*/  IMAD.WIDE.U32 R4, R11, R15, R4 ;  /* 0x0000000f0b047225 */ /* 0x000fc800078e0004 */
[C---:B------:R-:W-:Y:S02]  /*1070*/  IMAD R11, R16.reuse, R15, RZ ;  /* 0x0000000f100b7224 */ /* 0x040fe400078e02ff */
[----:B------:R-:W-:-:S04]  /*1080*/  IMAD.HI.U32 R4, P0, R16, R14, R4 ;  /* 0x0000000e10047227 */ /* 0x000fc80007800004 */
[----:B------:R-:W-:Y:S01]  /*1090*/  IMAD.HI.U32 R10, R16, R15, RZ ;  /* 0x0000000f100a7227 */ /* 0x000fe200078e00ff */
[----:B------:R-:W-:-:S04]  /*10a0*/  IADD3 R11, P1, PT, R11, R4, RZ ;  /* 0x000000040b0b7210 */ /* 0x000fc80007f3e0ff */
[----:B------:R-:W-:Y:S01]  /*10b0*/  IADD3.X R10, PT, PT, R10, RZ, RZ, P0, !PT ;  /* 0x000000ff0a0a7210 */ /* 0x000fe200007fe4ff */
[----:B------:R-:W-:-:S04]  /*10c0*/  IMAD.WIDE.U32 R4, R11, R13, RZ ;  /* 0x0000000d0b047225 */ /* 0x000fc800078e00ff */
[----:B------:R-:W-:Y:S01]  /*10d0*/  IMAD.X R10, RZ, RZ, R10, P1 ;  /* 0x000000ffff0a7224 */ /* 0x000fe200008e060a */
[----:B------:R-:W-:Y:S01]  /*10e0*/  IADD3 R4, P1, PT, -R4, R14, RZ ;  /* 0x0000000e04047210 */ /* 0x000fe20007f3e1ff */
[----:B------:R-:W-:-:S03]  /*10f0*/  IMAD R11, R11, UR5, R5 ;  /* 0x000000050b0b7c24 */ /* 0x000fc6000f8e0205 */
[-C--:B------:R-:W-:Y:S01]  /*1100*/  ISETP.GE.U32.AND P0, PT, R4, R13.reuse, PT ;  /* 0x0000000d0400720c */ /* 0x080fe20003f06070 */
[----:B------:R-:W-:-:S05]  /*1110*/  IMAD R10, R10, R13, R11 ;  /* 0x0000000d0a0a7224 */ /* 0x000fca00078e020b */
[----:B------:R-:W-:Y:S02]  /*1120*/  IADD3.X R5, PT, PT, ~R10, R15, RZ, P1, !PT ;  /* 0x0000000f0a057210 */ /* 0x000fe40000ffe5ff */
[-C--:B------:R-:W-:Y:S02]  /*1130*/  IADD3 R10, P1, PT, -R13, R4.reuse, RZ ;  /* 0x000000040d0a7210 */ /* 0x080fe40007f3e1ff */
[C---:B------:R-:W-:Y:S02]  /*1140*/  ISETP.GE.U32.AND.EX P0, PT, R5.reuse, UR5, PT, P0 ;  /* 0x0000000505007c0c */ /* 0x040fe4000bf06100 */
[----:B------:R-:W-:Y:S02]  /*1150*/  IADD3.X R16, PT, PT, R5, ~UR5, RZ, P1, !PT ;  /* 0x8000000505107c10 */ /* 0x000fe40008ffe4ff */
[----:B------:R-:W-:Y:S02]  /*1160*/  SEL R10, R10, R4, P0 ;  /* 0x000000040a0a7207 */ /* 0x000fe40000000000 */
[----:B------:R-:W-:-:S02]  /*1170*/  SEL R16, R16, R5, P0 ;  /* 0x0000000510107207 */ /* 0x000fc40000000000 */
[----:B------:R-:W-:Y:S02]  /*1180*/  ISETP.GE.U32.AND P0, PT, R10, R13, PT ;  /* 0x0000000d0a00720c */ /* 0x000fe40003f06070 */
[C---:B------:R-:W-:Y:S02]  /*1190*/  IADD3 R4, P2, PT, -R13.reuse, R10, RZ ;  /* 0x0000000a0d047210 */ /* 0x040fe40007f5e1ff */
[----:B------:R-:W-:Y:S01]  /*11a0*/  ISETP.NE.U32.AND P1, PT, R13, RZ, PT ;  /* 0x000000ff0d00720c */ /* 0x000fe20003f25070 */
[----:B------:R-:W-:Y:S01]  /*11b0*/  IMAD.MOV.U32 R13, RZ, RZ, 0x0 ;  /* 0x00000000ff0d7424 */ /* 0x000fe200078e00ff */
[C---:B------:R-:W-:Y:S02]  /*11c0*/  ISETP.GE.U32.AND.EX P0, PT, R16.reuse, UR5, PT, P0 ;  /* 0x0000000510007c0c */ /* 0x040fe4000bf06100 */
[----:B------:R-:W-:Y:S02]  /*11d0*/  IADD3.X R5, PT, PT, R16, ~UR5, RZ, P2, !PT ;  /* 0x8000000510057c10 */ /* 0x000fe400097fe4ff */
[----:B------:R-:W-:-:S02]  /*11e0*/  ISETP.NE.AND.EX P1, PT, RZ, UR5, PT, P1 ;  /* 0x00000005ff007c0c */ /* 0x000fc4000bf25310 */
[----:B------:R-:W-:Y:S02]  /*11f0*/  SEL R4, R4, R10, P0 ;  /* 0x0000000a04047207 */ /* 0x000fe40000000000 */
[----:B------:R-:W-:Y:S02]  /*1200*/  SEL R5, R5, R16, P0 ;  /* 0x0000001005057207 */ /* 0x000fe40000000000 */
[----:B------:R-:W-:Y:S02]  /*1210*/  SEL R4, R4, 0xffffffff, P1 ;  /* 0xffffffff04047807 */ /* 0x000fe40000800000 */
[----:B------:R-:W-:Y:S01]  /*1220*/  SEL R5, R5, 0xffffffff, P1 ;  /* 0xffffffff05057807 */ /* 0x000fe20000800000 */
[----:B------:R-:W-:Y:S06]  /*1230*/  RET.REL.NODEC R12 `(_Z19mine_lattice_kernelPmPfi) ;  /* 0xffffffec0c707950 */ /* 0x000fec0003c3ffff */
.L_x_15:
[----:B------:R-:W-:-:S00]  /*1240*/  BRA `(.L_x_15) ;  /* 0xfffffffc00fc7947 */ /* 0x000fc0000383ffff */
[----:B------:R-:W-:-:S00]  /*1250*/  NOP ;  /* 0x0000000000007918 */ /* 0x000fc00000000000 */
        /* <DEDUP_REMOVED lines=10> */
.L_x_17:


//--------------------- .nv.shared.reserved.0     --------------------------
	.section	.nv.shared.reserved.0,"aw",@nobits
	.weak		__nv_reservedSMEM_offset_0_alias
	.size		__nv_reservedSMEM_offset_0_alias, 0, 64
	.other		__nv_reservedSMEM_offset_0_alias,@"STO_CUDA_RESERVED_SHARED STV_DEFAULT"
__nv_reservedSMEM_offset_0_alias:
	.zero		0
	.zero		64


//--------------------- .nv.constant0._Z19mine_lattice_kernelPmPfi --------------------------
	.section	.nv.constant0._Z19mine_lattice_kernelPmPfi,"a",@progbits
	.sectionflags	@""
	.align	4
.nv.constant0._Z19mine_lattice_kernelPmPfi:
	.zero		916


//--------------------- SYMBOLS --------------------------

	.type		.nv.reservedSmem.offset0,@object
	.size		.nv.reservedSmem.offset0,0x4
